//
// Generated by NVIDIA NVVM Compiler
//
// Compiler Build ID: CL-36424714
// Cuda compilation tools, release 13.0, V13.0.88
// Based on NVVM 20.0.0
//

.version 9.0
.target sm_100
.address_size 64

	// .globl	_Z11scan_kernelPiS_i
.extern .shared .align 16 .b8 temp[];

.visible .entry _Z11scan_kernelPiS_i(
	.param .u64 .ptr .align 1 _Z11scan_kernelPiS_i_param_0,
	.param .u64 .ptr .align 1 _Z11scan_kernelPiS_i_param_1,
	.param .u32 _Z11scan_kernelPiS_i_param_2
)
{
	.reg .pred 	%p<5>;
	.reg .b32 	%r<23>;
	.reg .b64 	%rd<9>;

	ld.param.u64 	%rd1, [_Z11scan_kernelPiS_i_param_0];
	ld.param.u64 	%rd2, [_Z11scan_kernelPiS_i_param_1];
	ld.param.u32 	%r7, [_Z11scan_kernelPiS_i_param_2];
	mov.u32 	%r1, %tid.x;
	setp.eq.s32 	%p1, %r1, 0;
	mov.b32 	%r21, 0;
	@%p1 bra 	$L__BB0_2;
	cvta.to.global.u64 	%rd3, %rd2;
	add.s32 	%r9, %r1, -1;
	mul.wide.u32 	%rd4, %r9, 4;
	add.s64 	%rd5, %rd3, %rd4;
	ld.global.u32 	%r21, [%rd5];
$L__BB0_2:
	shl.b32 	%r10, %r1, 2;
	mov.u32 	%r11, temp;
	add.s32 	%r4, %r11, %r10;
	st.shared.u32 	[%r4], %r21;
	bar.sync 	0;
	setp.lt.s32 	%p2, %r7, 2;
	@%p2 bra 	$L__BB0_7;
	mov.b32 	%r22, 1;
$L__BB0_4:
	setp.lt.u32 	%p3, %r1, %r22;
	@%p3 bra 	$L__BB0_6;
	sub.s32 	%r13, %r1, %r22;
	shl.b32 	%r14, %r13, 2;
	add.s32 	%r16, %r11, %r14;
	ld.shared.u32 	%r17, [%r16];
	ld.shared.u32 	%r18, [%r4];
	add.s32 	%r19, %r18, %r17;
	st.shared.u32 	[%r4], %r19;
$L__BB0_6:
	bar.sync 	0;
	shl.b32 	%r22, %r22, 1;
	setp.lt.s32 	%p4, %r22, %r7;
	@%p4 bra 	$L__BB0_4;
$L__BB0_7:
	cvta.to.global.u64 	%rd6, %rd1;
	ld.shared.u32 	%r20, [%r4];
	mul.wide.u32 	%rd7, %r1, 4;
	add.s64 	%rd8, %rd6, %rd7;
	st.global.u32 	[%rd8], %r20;
	ret;

}


// ===== COMPILED SASS (sm_100) =====

	.target	sm_100

	.elftype	@"ET_EXEC"


//--------------------- .note.nv.tkinfo           --------------------------
	.section	.note.nv.tkinfo,"",@"SHT_NOTE"
	.sectionflags	@"SHF_NOTE_NV_TKINFO"
	.tkinfo
        /*0018*/ 	.word	0x00000002
        /*0030*/ 	.string	""
        /*0030*/ 	.string	"ptxas"
        /*0030*/ 	.string	"Cuda compilation tools, release 13.0, V13.0.88"
        /*0030*/ 	.string	"Build cuda_13.0.r13.0/compiler.36424714_0"
        /*0030*/ 	.string	"-arch sm_100 -m 64 "



//--------------------- .note.nv.cuinfo           --------------------------
	.section	.note.nv.cuinfo,"",@"SHT_NOTE"
	.sectionflags	@"SHF_NOTE_NV_CUINFO"
        /*0018*/ 	.short	0x0002
        /*001a*/ 	.short	0x0064
        /*001c*/ 	.short	0x0082
	.zero		2


//--------------------- .nv.info                  --------------------------
	.section	.nv.info,"",@"SHT_CUDA_INFO"
	.align	4


	//----- nvinfo : EIATTR_REGCOUNT
	.align		4
        /*0000*/ 	.byte	0x04, 0x2f
        /*0002*/ 	.short	(.L_1 - .L_0)
	.align		4
.L_0:
        /*0004*/ 	.word	index@(_Z11scan_kernelPiS_i)
        /*0008*/ 	.word	0x0000000a


	//----- nvinfo : EIATTR_FRAME_SIZE
	.align		4
.L_1:
        /*000c*/ 	.byte	0x04, 0x11
        /*000e*/ 	.short	(.L_3 - .L_2)
	.align		4
.L_2:
        /*0010*/ 	.word	index@(_Z11scan_kernelPiS_i)
        /*0014*/ 	.word	0x00000000


	//----- nvinfo : EIATTR_MIN_STACK_SIZE
	.align		4
.L_3:
        /*0018*/ 	.byte	0x04, 0x12
        /*001a*/ 	.short	(.L_5 - .L_4)
	.align		4
.L_4:
        /*001c*/ 	.word	index@(_Z11scan_kernelPiS_i)
        /*0020*/ 	.word	0x00000000
.L_5:


//--------------------- .nv.compat                --------------------------
	.section	.nv.compat,"",@"SHT_CUDA_COMPAT_INFO"
	.align	4
        /*0000*/ 	.byte	0x02, 0x09, 0x00, 0x00, 0x02, 0x02, 0x01, 0x00, 0x02, 0x05, 0x05, 0x00, 0x03, 0x07, 0x01, 0x01
        /*0010*/ 	.byte	0x02, 0x03, 0x00, 0x00, 0x02, 0x06, 0x01, 0x00, 0x04, 0x0b, 0x08, 0x00, 0x09, 0x00, 0x00, 0x00
        /*0020*/ 	.byte	0x00, 0x00, 0x00, 0x00


//--------------------- .nv.info._Z11scan_kernelPiS_i --------------------------
	.section	.nv.info._Z11scan_kernelPiS_i,"",@"SHT_CUDA_INFO"
	.sectionflags	@""
	.align	4


	//----- nvinfo : EIATTR_CUDA_API_VERSION
	.align		4
        /*0000*/ 	.byte	0x04, 0x37
        /*0002*/ 	.short	(.L_7 - .L_6)
.L_6:
        /*0004*/ 	.word	0x00000082


	//----- nvinfo : EIATTR_KPARAM_INFO
	.align		4
.L_7:
        /*0008*/ 	.byte	0x04, 0x17
        /*000a*/ 	.short	(.L_9 - .L_8)
.L_8:
        /*000c*/ 	.word	0x00000000
        /*0010*/ 	.short	0x0002
        /*0012*/ 	.short	0x0010
        /*0014*/ 	.byte	0x00, 0xf0, 0x11, 0x00


	//----- nvinfo : EIATTR_KPARAM_INFO
	.align		4
.L_9:
        /*0018*/ 	.byte	0x04, 0x17
        /*001a*/ 	.short	(.L_11 - .L_10)
.L_10:
        /*001c*/ 	.word	0x00000000
        /*0020*/ 	.short	0x0001
        /*0022*/ 	.short	0x0008
        /*0024*/ 	.byte	0x00, 0xf5, 0x21, 0x00


	//----- nvinfo : EIATTR_KPARAM_INFO
	.align		4
.L_11:
        /*0028*/ 	.byte	0x04, 0x17
        /*002a*/ 	.short	(.L_13 - .L_12)
.L_12:
        /*002c*/ 	.word	0x00000000
        /*0030*/ 	.short	0x0000
        /*0032*/ 	.short	0x0000
        /*0034*/ 	.byte	0x00, 0xf5, 0x21, 0x00


	//----- nvinfo : EIATTR_SPARSE_MMA_MASK
	.align		4
.L_13:
        /*0038*/ 	.byte	0x03, 0x50
        /*003a*/ 	.short	0x0000


	//----- nvinfo : EIATTR_MAXREG_COUNT
	.align		4
        /*003c*/ 	.byte	0x03, 0x1b
        /*003e*/ 	.short	0x00ff


	//----- nvinfo : EIATTR_NUM_BARRIERS
	.align		4
        /*0040*/ 	.byte	0x02, 0x4c
        /*0042*/ 	.byte	0x01
	.zero		1


	//----- nvinfo : EIATTR_MERCURY_ISA_VERSION
	.align		4
        /*0044*/ 	.byte	0x03, 0x5f
        /*0046*/ 	.short	0x0101


	//----- nvinfo : EIATTR_VRC_CTA_INIT_COUNT
	.align		4
        /*0048*/ 	.byte	0x02, 0x4a
	.zero		1
	.zero		1


	//----- nvinfo : EIATTR_EXIT_INSTR_OFFSETS
	.align		4
        /*004c*/ 	.byte	0x04, 0x1c
        /*004e*/ 	.short	(.L_15 - .L_14)


	//   ....[0]....
.L_14:
        /*0050*/ 	.word	0x00000230


	//----- nvinfo : EIATTR_CBANK_PARAM_SIZE
	.align		4
.L_15:
        /*0054*/ 	.byte	0x03, 0x19
        /*0056*/ 	.short	0x0014


	//----- nvinfo : EIATTR_PARAM_CBANK
	.align		4
        /*0058*/ 	.byte	0x04, 0x0a
        /*005a*/ 	.short	(.L_17 - .L_16)
	.align		4
.L_16:
        /*005c*/ 	.word	index@(.nv.constant0._Z11scan_kernelPiS_i)
        /*0060*/ 	.short	0x0380
        /*0062*/ 	.short	0x0014


	//----- nvinfo : EIATTR_SW_WAR
	.align		4
.L_17:
        /*0064*/ 	.byte	0x04, 0x36
        /*0066*/ 	.short	(.L_19 - .L_18)
.L_18:
        /*0068*/ 	.word	0x00000008
.L_19:


//--------------------- .nv.callgraph             --------------------------
	.section	.nv.callgraph,"",@"SHT_CUDA_CALLGRAPH"
	.align	4
	.sectionentsize	8
	.align		4
        /*0000*/ 	.word	0x00000000
	.align		4
        /*0004*/ 	.word	0xffffffff
	.align		4
        /*0008*/ 	.word	0x00000000
	.align		4
        /*000c*/ 	.word	0xfffffffe
	.align		4
        /*0010*/ 	.word	0x00000000
	.align		4
        /*0014*/ 	.word	0xfffffffd
	.align		4
        /*0018*/ 	.word	0x00000000
	.align		4
        /*001c*/ 	.word	0xfffffffc


//--------------------- .text._Z11scan_kernelPiS_i --------------------------
	.section	.text._Z11scan_kernelPiS_i,"ax",@progbits
	.align	128
        .global         _Z11scan_kernelPiS_i
        .type           _Z11scan_kernelPiS_i,@function
        .size           _Z11scan_kernelPiS_i,(.L_x_3 - _Z11scan_kernelPiS_i)
        .other          _Z11scan_kernelPiS_i,@"STO_CUDA_ENTRY STV_DEFAULT"
_Z11scan_kernelPiS_i:
.text._Z11scan_kernelPiS_i:
[----:B------:R-:W-:Y:S01]  /*0000*/  LDC R1, c[0x0][0x37c] ;  /* 0x0000df00ff017b82 */ /* 0x000fe20000000800 */
[----:B------:R-:W0:Y:S01]  /*0010*/  S2R R7, SR_TID.X ;  /* 0x0000000000077919 */ /* 0x000e220000002100 */
[----:B------:R-:W1:Y:S01]  /*0020*/  LDCU.64 UR6, c[0x0][0x358] ;  /* 0x00006b00ff0677ac */ /* 0x000e620008000a00 */
[----:B------:R-:W-:-:S05]  /*0030*/  IMAD.MOV.U32 R0, RZ, RZ, RZ ;  /* 0x000000ffff007224 */ /* 0x000fca00078e00ff */
[----:B------:R-:W2:Y:S01]  /*0040*/  S2UR UR5, SR_CgaCtaId ;  /* 0x00000000000579c3 */ /* 0x000ea20000008800 */
[----:B------:R-:W3:Y:S01]  /*0050*/  LDCU UR8, c[0x0][0x390] ;  /* 0x00007200ff0877ac */ /* 0x000ee20008000800 */
[----:B0-----:R-:W-:-:S13]  /*0060*/  ISETP.NE.AND P0, PT, R7, RZ, PT ;  /* 0x000000ff0700720c */ /* 0x001fda0003f05270 */
[----:B------:R-:W0:Y:S01]  /*0070*/  @P0 LDC.64 R2, c[0x0][0x388] ;  /* 0x0000e200ff020b82 */ /* 0x000e220000000a00 */
[----:B------:R-:W-:-:S04]  /*0080*/  @P0 VIADD R5, R7, 0xffffffff ;  /* 0xffffffff07050836 */ /* 0x000fc80000000000 */
[----:B0-----:R-:W-:-:S05]  /*0090*/  @P0 IMAD.WIDE.U32 R2, R5, 0x4, R2 ;  /* 0x0000000405020825 */ /* 0x001fca00078e0002 */
[----:B-1----:R-:W4:Y:S01]  /*00a0*/  @P0 LDG.E R0, desc[UR6][R2.64] ;  /* 0x0000000602000981 */ /* 0x002f22000c1e1900 */
[----:B------:R-:W-:Y:S01]  /*00b0*/  UMOV UR4, 0x400 ;  /* 0x0000040000047882 */ /* 0x000fe20000000000 */
[----:B---3--:R-:W-:Y:S02]  /*00c0*/  UISETP.GE.AND UP0, UPT, UR8, 0x2, UPT ;  /* 0x000000020800788c */ /* 0x008fe4000bf06270 */
[----:B--2---:R-:W-:-:S06]  /*00d0*/  ULEA UR4, UR5, UR4, 0x18 ;  /* 0x0000000405047291 */ /* 0x004fcc000f8ec0ff */
[----:B------:R-:W-:-:S05]  /*00e0*/  LEA R5, R7, UR4, 0x2 ;  /* 0x0000000407057c11 */ /* 0x000fca000f8e10ff */
[----:B----4-:R0:W-:Y:S01]  /*00f0*/  STS [R5], R0 ;  /* 0x0000000005007388 */ /* 0x0101e20000000800 */
[----:B------:R-:W-:Y:S06]  /*0100*/  BAR.SYNC.DEFER_BLOCKING 0x0 ;  /* 0x0000000000007b1d */ /* 0x000fec0000010000 */
[----:B------:R-:W-:Y:S05]  /*0110*/  BRA.U !UP0, `(.L_x_0) ;  /* 0x0000000108347547 */ /* 0x000fea000b800000 */
[----:B------:R-:W1:Y:S01]  /*0120*/  LDCU UR8, c[0x0][0x390] ;  /* 0x00007200ff0877ac */ /* 0x000e620008000800 */
[----:B------:R-:W-:-:S05]  /*0130*/  UMOV UR5, 0x1 ;  /* 0x0000000100057882 */ /* 0x000fca0000000000 */
.L_x_1:
[----:B------:R-:W-:-:S13]  /*0140*/  ISETP.GE.U32.AND P0, PT, R7, UR5, PT ;  /* 0x0000000507007c0c */ /* 0x000fda000bf06070 */
[----:B0-----:R-:W-:Y:S01]  /*0150*/  @P0 IADD3 R0, PT, PT, R7, -UR5, RZ ;  /* 0x8000000507000c10 */ /* 0x001fe2000fffe0ff */
[----:B------:R-:W-:Y:S01]  /*0160*/  @P0 LDS R3, [R5] ;  /* 0x0000000005030984 */ /* 0x000fe20000000800 */
[----:B------:R-:W-:Y:S02]  /*0170*/  USHF.L.U32 UR5, UR5, 0x1, URZ ;  /* 0x0000000105057899 */ /* 0x000fe400080006ff */
[----:B------:R-:W-:Y:S02]  /*0180*/  @P0 LEA R0, R0, UR4, 0x2 ;  /* 0x0000000400000c11 */ /* 0x000fe4000f8e10ff */
[----:B-1----:R-:W-:-:S04]  /*0190*/  UISETP.GE.AND UP0, UPT, UR5, UR8, UPT ;  /* 0x000000080500728c */ /* 0x002fc8000bf06270 */
[----:B------:R-:W0:Y:S02]  /*01a0*/  @P0 LDS R0, [R0] ;  /* 0x0000000000000984 */ /* 0x000e240000000800 */
[----:B0-2---:R-:W-:-:S05]  /*01b0*/  @P0 IMAD.IADD R2, R0, 0x1, R3 ;  /* 0x0000000100020824 */ /* 0x005fca00078e0203 */
[----:B------:R2:W-:Y:S01]  /*01c0*/  @P0 STS [R5], R2 ;  /* 0x0000000205000388 */ /* 0x0005e20000000800 */
[----:B------:R-:W-:Y:S06]  /*01d0*/  BAR.SYNC.DEFER_BLOCKING 0x0 ;  /* 0x0000000000007b1d */ /* 0x000fec0000010000 */
[----:B------:R-:W-:Y:S05]  /*01e0*/  BRA.U !UP0, `(.L_x_1) ;  /* 0xfffffffd08d47547 */ /* 0x000fea000b83ffff */
.L_x_0:
[----:B0-2---:R-:W0:Y:S01]  /*01f0*/  LDS R5, [R5] ;  /* 0x0000000005057984 */ /* 0x005e220000000800 */
[----:B------:R-:W1:Y:S02]  /*0200*/  LDC.64 R2, c[0x0][0x380] ;  /* 0x0000e000ff027b82 */ /* 0x000e640000000a00 */
[----:B-1----:R-:W-:-:S05]  /*0210*/  IMAD.WIDE.U32 R2, R7, 0x4, R2 ;  /* 0x0000000407027825 */ /* 0x002fca00078e0002 */
[----:B0-----:R-:W-:Y:S01]  /*0220*/  STG.E desc[UR6][R2.64], R5 ;  /* 0x0000000502007986 */ /* 0x001fe2000c101906 */
[----:B------:R-:W-:Y:S05]  /*0230*/  EXIT ;  /* 0x000000000000794d */ /* 0x000fea0003800000 */
.L_x_2:
[----:B------:R-:W-:-:S00]  /*0240*/  BRA `(.L_x_2) ;  /* 0xfffffffc00fc7947 */ /* 0x000fc0000383ffff */
[----:B------:R-:W-:-:S00]  /*0250*/  NOP ;  /* 0x0000000000007918 */ /* 0x000fc00000000000 */
        /* <DEDUP_REMOVED lines=10> */
.L_x_3:


//--------------------- .nv.shared._Z11scan_kernelPiS_i --------------------------
	.section	.nv.shared._Z11scan_kernelPiS_i,"aw",@nobits
	.sectionflags	@""
	.align	16
	.zero		1024


//--------------------- .nv.shared.reserved.0     --------------------------
	.section	.nv.shared.reserved.0,"aw",@nobits
	.weak		__nv_reservedSMEM_offset_0_alias
	.size		__nv_reservedSMEM_offset_0_alias, 0, 64
	.other		__nv_reservedSMEM_offset_0_alias,@"STO_CUDA_RESERVED_SHARED STV_DEFAULT"
__nv_reservedSMEM_offset_0_alias:
	.zero		0
	.zero		64


//--------------------- .nv.constant0._Z11scan_kernelPiS_i --------------------------
	.section	.nv.constant0._Z11scan_kernelPiS_i,"a",@progbits
	.sectionflags	@""
	.align	4
.nv.constant0._Z11scan_kernelPiS_i:
	.zero		916


//--------------------- SYMBOLS --------------------------

	.type		.nv.reservedSmem.offset0,@object
	.size		.nv.reservedSmem.offset0,0x4
	.type		.nv.reservedSmem.cap,@object
	.size		.nv.reservedSmem.cap,0x4
